//
// Generated by NVIDIA NVVM Compiler
//
// Compiler Build ID: CL-36424714
// Cuda compilation tools, release 13.0, V13.0.88
// Based on NVVM 20.0.0
//

.version 9.0
.target sm_100
.address_size 64

	// .globl	_Z15vectorSumKernelPKfS0_Pfii

.visible .entry _Z15vectorSumKernelPKfS0_Pfii(
	.param .u64 .ptr .align 1 _Z15vectorSumKernelPKfS0_Pfii_param_0,
	.param .u64 .ptr .align 1 _Z15vectorSumKernelPKfS0_Pfii_param_1,
	.param .u64 .ptr .align 1 _Z15vectorSumKernelPKfS0_Pfii_param_2,
	.param .u32 _Z15vectorSumKernelPKfS0_Pfii_param_3,
	.param .u32 _Z15vectorSumKernelPKfS0_Pfii_param_4
)
{
	.reg .pred 	%p<16>;
	.reg .b32 	%r<10>;
	.reg .b32 	%f<117>;
	.reg .b64 	%rd<24>;

	ld.param.u64 	%rd11, [_Z15vectorSumKernelPKfS0_Pfii_param_0];
	ld.param.u64 	%rd12, [_Z15vectorSumKernelPKfS0_Pfii_param_1];
	ld.param.u64 	%rd13, [_Z15vectorSumKernelPKfS0_Pfii_param_2];
	ld.param.u32 	%r2, [_Z15vectorSumKernelPKfS0_Pfii_param_3];
	ld.param.u32 	%r3, [_Z15vectorSumKernelPKfS0_Pfii_param_4];
	mov.u32 	%r4, %ntid.x;
	mov.u32 	%r5, %ctaid.x;
	mov.u32 	%r6, %tid.x;
	mad.lo.s32 	%r1, %r4, %r5, %r6;
	cvt.s64.s32 	%rd1, %r3;
	setp.eq.s32 	%p1, %r3, 0;
	@%p1 bra 	$L__BB0_17;
	cvta.to.global.u64 	%rd14, %rd11;
	cvta.to.global.u64 	%rd15, %rd12;
	cvta.to.global.u64 	%rd16, %rd13;
	mul.wide.s32 	%rd17, %r1, 4;
	add.s64 	%rd2, %rd14, %rd17;
	add.s64 	%rd3, %rd15, %rd17;
	add.s64 	%rd4, %rd16, %rd17;
	setp.lt.u32 	%p2, %r3, 16;
	@%p2 bra 	$L__BB0_6;
	and.b64  	%rd22, %rd1, -16;
$L__BB0_3:
	.pragma "nounroll";
	setp.ge.s32 	%p3, %r1, %r2;
	@%p3 bra 	$L__BB0_5;
	ld.global.f32 	%f1, [%rd2];
	ld.global.f32 	%f2, [%rd3];
	add.f32 	%f3, %f1, %f2;
	add.f32 	%f4, %f3, 0f00000000;
	st.global.f32 	[%rd4], %f4;
	ld.global.f32 	%f5, [%rd2];
	ld.global.f32 	%f6, [%rd3];
	add.f32 	%f7, %f5, %f6;
	add.f32 	%f8, %f7, 0f00000000;
	st.global.f32 	[%rd4], %f8;
	ld.global.f32 	%f9, [%rd2];
	ld.global.f32 	%f10, [%rd3];
	add.f32 	%f11, %f9, %f10;
	add.f32 	%f12, %f11, 0f00000000;
	st.global.f32 	[%rd4], %f12;
	ld.global.f32 	%f13, [%rd2];
	ld.global.f32 	%f14, [%rd3];
	add.f32 	%f15, %f13, %f14;
	add.f32 	%f16, %f15, 0f00000000;
	st.global.f32 	[%rd4], %f16;
	ld.global.f32 	%f17, [%rd2];
	ld.global.f32 	%f18, [%rd3];
	add.f32 	%f19, %f17, %f18;
	add.f32 	%f20, %f19, 0f00000000;
	st.global.f32 	[%rd4], %f20;
	ld.global.f32 	%f21, [%rd2];
	ld.global.f32 	%f22, [%rd3];
	add.f32 	%f23, %f21, %f22;
	add.f32 	%f24, %f23, 0f00000000;
	st.global.f32 	[%rd4], %f24;
	ld.global.f32 	%f25, [%rd2];
	ld.global.f32 	%f26, [%rd3];
	add.f32 	%f27, %f25, %f26;
	add.f32 	%f28, %f27, 0f00000000;
	st.global.f32 	[%rd4], %f28;
	ld.global.f32 	%f29, [%rd2];
	ld.global.f32 	%f30, [%rd3];
	add.f32 	%f31, %f29, %f30;
	add.f32 	%f32, %f31, 0f00000000;
	st.global.f32 	[%rd4], %f32;
	ld.global.f32 	%f33, [%rd2];
	ld.global.f32 	%f34, [%rd3];
	add.f32 	%f35, %f33, %f34;
	add.f32 	%f36, %f35, 0f00000000;
	st.global.f32 	[%rd4], %f36;
	ld.global.f32 	%f37, [%rd2];
	ld.global.f32 	%f38, [%rd3];
	add.f32 	%f39, %f37, %f38;
	add.f32 	%f40, %f39, 0f00000000;
	st.global.f32 	[%rd4], %f40;
	ld.global.f32 	%f41, [%rd2];
	ld.global.f32 	%f42, [%rd3];
	add.f32 	%f43, %f41, %f42;
	add.f32 	%f44, %f43, 0f00000000;
	st.global.f32 	[%rd4], %f44;
	ld.global.f32 	%f45, [%rd2];
	ld.global.f32 	%f46, [%rd3];
	add.f32 	%f47, %f45, %f46;
	add.f32 	%f48, %f47, 0f00000000;
	st.global.f32 	[%rd4], %f48;
	ld.global.f32 	%f49, [%rd2];
	ld.global.f32 	%f50, [%rd3];
	add.f32 	%f51, %f49, %f50;
	add.f32 	%f52, %f51, 0f00000000;
	st.global.f32 	[%rd4], %f52;
	ld.global.f32 	%f53, [%rd2];
	ld.global.f32 	%f54, [%rd3];
	add.f32 	%f55, %f53, %f54;
	add.f32 	%f56, %f55, 0f00000000;
	st.global.f32 	[%rd4], %f56;
	ld.global.f32 	%f57, [%rd2];
	ld.global.f32 	%f58, [%rd3];
	add.f32 	%f59, %f57, %f58;
	add.f32 	%f60, %f59, 0f00000000;
	st.global.f32 	[%rd4], %f60;
	ld.global.f32 	%f61, [%rd2];
	ld.global.f32 	%f62, [%rd3];
	add.f32 	%f63, %f61, %f62;
	add.f32 	%f64, %f63, 0f00000000;
	st.global.f32 	[%rd4], %f64;
$L__BB0_5:
	add.s64 	%rd22, %rd22, -16;
	setp.ne.s64 	%p4, %rd22, 0;
	@%p4 bra 	$L__BB0_3;
$L__BB0_6:
	and.b32  	%r7, %r3, 15;
	setp.eq.s32 	%p5, %r7, 0;
	@%p5 bra 	$L__BB0_17;
	setp.ge.s32 	%p6, %r1, %r2;
	and.b64  	%rd18, %rd1, 15;
	add.s64 	%rd19, %rd18, -1;
	setp.lt.u64 	%p7, %rd19, 7;
	or.pred  	%p8, %p7, %p6;
	@%p8 bra 	$L__BB0_9;
	ld.global.f32 	%f65, [%rd2];
	ld.global.f32 	%f66, [%rd3];
	add.f32 	%f67, %f65, %f66;
	add.f32 	%f68, %f67, 0f00000000;
	st.global.f32 	[%rd4], %f68;
	ld.global.f32 	%f69, [%rd2];
	ld.global.f32 	%f70, [%rd3];
	add.f32 	%f71, %f69, %f70;
	add.f32 	%f72, %f71, 0f00000000;
	st.global.f32 	[%rd4], %f72;
	ld.global.f32 	%f73, [%rd2];
	ld.global.f32 	%f74, [%rd3];
	add.f32 	%f75, %f73, %f74;
	add.f32 	%f76, %f75, 0f00000000;
	st.global.f32 	[%rd4], %f76;
	ld.global.f32 	%f77, [%rd2];
	ld.global.f32 	%f78, [%rd3];
	add.f32 	%f79, %f77, %f78;
	add.f32 	%f80, %f79, 0f00000000;
	st.global.f32 	[%rd4], %f80;
	ld.global.f32 	%f81, [%rd2];
	ld.global.f32 	%f82, [%rd3];
	add.f32 	%f83, %f81, %f82;
	add.f32 	%f84, %f83, 0f00000000;
	st.global.f32 	[%rd4], %f84;
	ld.global.f32 	%f85, [%rd2];
	ld.global.f32 	%f86, [%rd3];
	add.f32 	%f87, %f85, %f86;
	add.f32 	%f88, %f87, 0f00000000;
	st.global.f32 	[%rd4], %f88;
	ld.global.f32 	%f89, [%rd2];
	ld.global.f32 	%f90, [%rd3];
	add.f32 	%f91, %f89, %f90;
	add.f32 	%f92, %f91, 0f00000000;
	st.global.f32 	[%rd4], %f92;
	ld.global.f32 	%f93, [%rd2];
	ld.global.f32 	%f94, [%rd3];
	add.f32 	%f95, %f93, %f94;
	add.f32 	%f96, %f95, 0f00000000;
	st.global.f32 	[%rd4], %f96;
$L__BB0_9:
	and.b32  	%r8, %r3, 7;
	setp.eq.s32 	%p9, %r8, 0;
	@%p9 bra 	$L__BB0_17;
	setp.ge.s32 	%p10, %r1, %r2;
	and.b64  	%rd20, %rd1, 7;
	add.s64 	%rd21, %rd20, -1;
	setp.lt.u64 	%p11, %rd21, 3;
	or.pred  	%p12, %p11, %p10;
	@%p12 bra 	$L__BB0_12;
	ld.global.f32 	%f97, [%rd2];
	ld.global.f32 	%f98, [%rd3];
	add.f32 	%f99, %f97, %f98;
	add.f32 	%f100, %f99, 0f00000000;
	st.global.f32 	[%rd4], %f100;
	ld.global.f32 	%f101, [%rd2];
	ld.global.f32 	%f102, [%rd3];
	add.f32 	%f103, %f101, %f102;
	add.f32 	%f104, %f103, 0f00000000;
	st.global.f32 	[%rd4], %f104;
	ld.global.f32 	%f105, [%rd2];
	ld.global.f32 	%f106, [%rd3];
	add.f32 	%f107, %f105, %f106;
	add.f32 	%f108, %f107, 0f00000000;
	st.global.f32 	[%rd4], %f108;
	ld.global.f32 	%f109, [%rd2];
	ld.global.f32 	%f110, [%rd3];
	add.f32 	%f111, %f109, %f110;
	add.f32 	%f112, %f111, 0f00000000;
	st.global.f32 	[%rd4], %f112;
$L__BB0_12:
	and.b32  	%r9, %r3, 3;
	setp.eq.s32 	%p13, %r9, 0;
	@%p13 bra 	$L__BB0_17;
	and.b64  	%rd23, %rd1, 3;
$L__BB0_14:
	.pragma "nounroll";
	setp.ge.s32 	%p14, %r1, %r2;
	@%p14 bra 	$L__BB0_16;
	ld.global.f32 	%f113, [%rd2];
	ld.global.f32 	%f114, [%rd3];
	add.f32 	%f115, %f113, %f114;
	add.f32 	%f116, %f115, 0f00000000;
	st.global.f32 	[%rd4], %f116;
$L__BB0_16:
	add.s64 	%rd23, %rd23, -1;
	setp.ne.s64 	%p15, %rd23, 0;
	@%p15 bra 	$L__BB0_14;
$L__BB0_17:
	ret;

}


// ===== COMPILED SASS (sm_100) =====

	.target	sm_100

	.elftype	@"ET_EXEC"


//--------------------- .note.nv.tkinfo           --------------------------
	.section	.note.nv.tkinfo,"",@"SHT_NOTE"
	.sectionflags	@"SHF_NOTE_NV_TKINFO"
	.tkinfo
        /*0018*/ 	.word	0x00000002
        /*0030*/ 	.string	""
        /*0030*/ 	.string	"ptxas"
        /*0030*/ 	.string	"Cuda compilation tools, release 13.0, V13.0.88"
        /*0030*/ 	.string	"Build cuda_13.0.r13.0/compiler.36424714_0"
        /*0030*/ 	.string	"-arch sm_100 -m 64 "



//--------------------- .note.nv.cuinfo           --------------------------
	.section	.note.nv.cuinfo,"",@"SHT_NOTE"
	.sectionflags	@"SHF_NOTE_NV_CUINFO"
        /*0018*/ 	.short	0x0002
        /*001a*/ 	.short	0x0064
        /*001c*/ 	.short	0x0082
	.zero		2


//--------------------- .nv.info                  --------------------------
	.section	.nv.info,"",@"SHT_CUDA_INFO"
	.align	4


	//----- nvinfo : EIATTR_REGCOUNT
	.align		4
        /*0000*/ 	.byte	0x04, 0x2f
        /*0002*/ 	.short	(.L_1 - .L_0)
	.align		4
.L_0:
        /*0004*/ 	.word	index@(_Z15vectorSumKernelPKfS0_Pfii)
        /*0008*/ 	.word	0x00000010


	//----- nvinfo : EIATTR_FRAME_SIZE
	.align		4
.L_1:
        /*000c*/ 	.byte	0x04, 0x11
        /*000e*/ 	.short	(.L_3 - .L_2)
	.align		4
.L_2:
        /*0010*/ 	.word	index@(_Z15vectorSumKernelPKfS0_Pfii)
        /*0014*/ 	.word	0x00000000


	//----- nvinfo : EIATTR_MIN_STACK_SIZE
	.align		4
.L_3:
        /*0018*/ 	.byte	0x04, 0x12
        /*001a*/ 	.short	(.L_5 - .L_4)
	.align		4
.L_4:
        /*001c*/ 	.word	index@(_Z15vectorSumKernelPKfS0_Pfii)
        /*0020*/ 	.word	0x00000000
.L_5:


//--------------------- .nv.compat                --------------------------
	.section	.nv.compat,"",@"SHT_CUDA_COMPAT_INFO"
	.align	4
        /*0000*/ 	.byte	0x02, 0x09, 0x00, 0x00, 0x02, 0x02, 0x01, 0x00, 0x02, 0x05, 0x05, 0x00, 0x03, 0x07, 0x01, 0x01
        /*0010*/ 	.byte	0x02, 0x03, 0x00, 0x00, 0x02, 0x06, 0x01, 0x00, 0x04, 0x0b, 0x08, 0x00, 0x09, 0x00, 0x00, 0x00
        /*0020*/ 	.byte	0x00, 0x00, 0x00, 0x00


//--------------------- .nv.info._Z15vectorSumKernelPKfS0_Pfii --------------------------
	.section	.nv.info._Z15vectorSumKernelPKfS0_Pfii,"",@"SHT_CUDA_INFO"
	.sectionflags	@""
	.align	4


	//----- nvinfo : EIATTR_CUDA_API_VERSION
	.align		4
        /*0000*/ 	.byte	0x04, 0x37
        /*0002*/ 	.short	(.L_7 - .L_6)
.L_6:
        /*0004*/ 	.word	0x00000082


	//----- nvinfo : EIATTR_KPARAM_INFO
	.align		4
.L_7:
        /*0008*/ 	.byte	0x04, 0x17
        /*000a*/ 	.short	(.L_9 - .L_8)
.L_8:
        /*000c*/ 	.word	0x00000000
        /*0010*/ 	.short	0x0004
        /*0012*/ 	.short	0x001c
        /*0014*/ 	.byte	0x00, 0xf0, 0x11, 0x00


	//----- nvinfo : EIATTR_KPARAM_INFO
	.align		4
.L_9:
        /*0018*/ 	.byte	0x04, 0x17
        /*001a*/ 	.short	(.L_11 - .L_10)
.L_10:
        /*001c*/ 	.word	0x00000000
        /*0020*/ 	.short	0x0003
        /*0022*/ 	.short	0x0018
        /*0024*/ 	.byte	0x00, 0xf0, 0x11, 0x00


	//----- nvinfo : EIATTR_KPARAM_INFO
	.align		4
.L_11:
        /*0028*/ 	.byte	0x04, 0x17
        /*002a*/ 	.short	(.L_13 - .L_12)
.L_12:
        /*002c*/ 	.word	0x00000000
        /*0030*/ 	.short	0x0002
        /*0032*/ 	.short	0x0010
        /*0034*/ 	.byte	0x00, 0xf5, 0x21, 0x00


	//----- nvinfo : EIATTR_KPARAM_INFO
	.align		4
.L_13:
        /*0038*/ 	.byte	0x04, 0x17
        /*003a*/ 	.short	(.L_15 - .L_14)
.L_14:
        /*003c*/ 	.word	0x00000000
        /*0040*/ 	.short	0x0001
        /*0042*/ 	.short	0x0008
        /*0044*/ 	.byte	0x00, 0xf5, 0x21, 0x00


	//----- nvinfo : EIATTR_KPARAM_INFO
	.align		4
.L_15:
        /*0048*/ 	.byte	0x04, 0x17
        /*004a*/ 	.short	(.L_17 - .L_16)
.L_16:
        /*004c*/ 	.word	0x00000000
        /*0050*/ 	.short	0x0000
        /*0052*/ 	.short	0x0000
        /*0054*/ 	.byte	0x00, 0xf5, 0x21, 0x00


	//----- nvinfo : EIATTR_SPARSE_MMA_MASK
	.align		4
.L_17:
        /*0058*/ 	.byte	0x03, 0x50
        /*005a*/ 	.short	0x0000


	//----- nvinfo : EIATTR_MAXREG_COUNT
	.align		4
        /*005c*/ 	.byte	0x03, 0x1b
        /*005e*/ 	.short	0x00ff


	//----- nvinfo : EIATTR_MERCURY_ISA_VERSION
	.align		4
        /*0060*/ 	.byte	0x03, 0x5f
        /*0062*/ 	.short	0x0101


	//----- nvinfo : EIATTR_VRC_CTA_INIT_COUNT
	.align		4
        /*0064*/ 	.byte	0x02, 0x4a
	.zero		1
	.zero		1


	//----- nvinfo : EIATTR_EXIT_INSTR_OFFSETS
	.align		4
        /*0068*/ 	.byte	0x04, 0x1c
        /*006a*/ 	.short	(.L_19 - .L_18)


	//   ....[0]....
.L_18:
        /*006c*/ 	.word	0x00000060


	//   ....[1]....
        /*0070*/ 	.word	0x000006f0


	//   ....[2]....
        /*0074*/ 	.word	0x00000a30


	//   ....[3]....
        /*0078*/ 	.word	0x00000c10


	//   ....[4]....
        /*007c*/ 	.word	0x00000ce0


	//----- nvinfo : EIATTR_CRS_STACK_SIZE
	.align		4
.L_19:
        /*0080*/ 	.byte	0x04, 0x1e
        /*0082*/ 	.short	(.L_21 - .L_20)
.L_20:
        /*0084*/ 	.word	0x00000000


	//----- nvinfo : EIATTR_CBANK_PARAM_SIZE
	.align		4
.L_21:
        /*0088*/ 	.byte	0x03, 0x19
        /*008a*/ 	.short	0x0020


	//----- nvinfo : EIATTR_PARAM_CBANK
	.align		4
        /*008c*/ 	.byte	0x04, 0x0a
        /*008e*/ 	.short	(.L_23 - .L_22)
	.align		4
.L_22:
        /*0090*/ 	.word	index@(.nv.constant0._Z15vectorSumKernelPKfS0_Pfii)
        /*0094*/ 	.short	0x0380
        /*0096*/ 	.short	0x0020


	//----- nvinfo : EIATTR_SW_WAR
	.align		4
.L_23:
        /*0098*/ 	.byte	0x04, 0x36
        /*009a*/ 	.short	(.L_25 - .L_24)
.L_24:
        /*009c*/ 	.word	0x00000008
.L_25:


//--------------------- .nv.callgraph             --------------------------
	.section	.nv.callgraph,"",@"SHT_CUDA_CALLGRAPH"
	.align	4
	.sectionentsize	8
	.align		4
        /*0000*/ 	.word	0x00000000
	.align		4
        /*0004*/ 	.word	0xffffffff
	.align		4
        /*0008*/ 	.word	0x00000000
	.align		4
        /*000c*/ 	.word	0xfffffffe
	.align		4
        /*0010*/ 	.word	0x00000000
	.align		4
        /*0014*/ 	.word	0xfffffffd
	.align		4
        /*0018*/ 	.word	0x00000000
	.align		4
        /*001c*/ 	.word	0xfffffffc


//--------------------- .text._Z15vectorSumKernelPKfS0_Pfii --------------------------
	.section	.text._Z15vectorSumKernelPKfS0_Pfii,"ax",@progbits
	.align	128
        .global         _Z15vectorSumKernelPKfS0_Pfii
        .type           _Z15vectorSumKernelPKfS0_Pfii,@function
        .size           _Z15vectorSumKernelPKfS0_Pfii,(.L_x_10 - _Z15vectorSumKernelPKfS0_Pfii)
        .other          _Z15vectorSumKernelPKfS0_Pfii,@"STO_CUDA_ENTRY STV_DEFAULT"
_Z15vectorSumKernelPKfS0_Pfii:
.text._Z15vectorSumKernelPKfS0_Pfii:
[----:B------:R-:W-:Y:S01]  /*0000*/  LDC R1, c[0x0][0x37c] ;  /* 0x0000df00ff017b82 */ /* 0x000fe20000000800 */
[----:B------:R-:W0:Y:S01]  /*0010*/  LDCU UR4, c[0x0][0x39c] ;  /* 0x00007380ff0477ac */ /* 0x000e220008000800 */
[----:B------:R-:W1:Y:S01]  /*0020*/  S2R R0, SR_CTAID.X ;  /* 0x0000000000007919 */ /* 0x000e620000002500 */
[----:B------:R-:W2:Y:S01]  /*0030*/  LDCU UR5, c[0x0][0x360] ;  /* 0x00006c00ff0577ac */ /* 0x000ea20008000800 */
[----:B------:R-:W3:Y:S01]  /*0040*/  S2R R9, SR_TID.X ;  /* 0x0000000000097919 */ /* 0x000ee20000002100 */
[----:B0-----:R-:W-:-:S13]  /*0050*/  ISETP.NE.AND P0, PT, RZ, UR4, PT ;  /* 0x00000004ff007c0c */ /* 0x001fda000bf05270 */
[----:B--2---:R-:W-:Y:S05]  /*0060*/  @!P0 EXIT ;  /* 0x000000000000894d */ /* 0x004fea0003800000 */
[----:B------:R-:W0:Y:S01]  /*0070*/  LDC.64 R2, c[0x0][0x380] ;  /* 0x0000e000ff027b82 */ /* 0x000e220000000a00 */
[----:B------:R-:W-:Y:S01]  /*0080*/  UISETP.GE.U32.AND UP0, UPT, UR4, 0x10, UPT ;  /* 0x000000100400788c */ /* 0x000fe2000bf06070 */
[----:B-1-3--:R-:W-:Y:S01]  /*0090*/  IMAD R0, R0, UR5, R9 ;  /* 0x0000000500007c24 */ /* 0x00afe2000f8e0209 */
[----:B------:R-:W1:Y:S05]  /*00a0*/  LDCU.64 UR6, c[0x0][0x358] ;  /* 0x00006b00ff0677ac */ /* 0x000e6a0008000a00 */
[----:B------:R-:W2:Y:S08]  /*00b0*/  LDC.64 R4, c[0x0][0x388] ;  /* 0x0000e200ff047b82 */ /* 0x000eb00000000a00 */
[----:B------:R-:W3:Y:S01]  /*00c0*/  LDC.64 R6, c[0x0][0x390] ;  /* 0x0000e400ff067b82 */ /* 0x000ee20000000a00 */
[----:B0-----:R-:W-:-:S04]  /*00d0*/  IMAD.WIDE R2, R0, 0x4, R2 ;  /* 0x0000000400027825 */ /* 0x001fc800078e0202 */
[----:B--2---:R-:W-:-:S04]  /*00e0*/  IMAD.WIDE R4, R0, 0x4, R4 ;  /* 0x0000000400047825 */ /* 0x004fc800078e0204 */
[----:B---3--:R-:W-:Y:S01]  /*00f0*/  IMAD.WIDE R6, R0, 0x4, R6 ;  /* 0x0000000400067825 */ /* 0x008fe200078e0206 */
[----:B-1----:R-:W-:Y:S06]  /*0100*/  BRA.U !UP0, `(.L_x_0) ;  /* 0x0000000508707547 */ /* 0x002fec000b800000 */
[----:B------:R-:W0:Y:S01]  /*0110*/  LDCU UR8, c[0x0][0x398] ;  /* 0x00007300ff0877ac */ /* 0x000e220008000800 */
[----:B------:R-:W-:Y:S02]  /*0120*/  USHF.R.S32.HI UR5, URZ, 0x1f, UR4 ;  /* 0x0000001fff057899 */ /* 0x000fe40008011404 */
[----:B------:R-:W-:Y:S01]  /*0130*/  ULOP3.LUT UR4, UR4, 0xfffffff0, URZ, 0xc0, !UPT ;  /* 0xfffffff004047892 */ /* 0x000fe2000f8ec0ff */
[----:B0-----:R-:W-:-:S13]  /*0140*/  ISETP.GE.AND P0, PT, R0, UR8, PT ;  /* 0x0000000800007c0c */ /* 0x001fda000bf06270 */
.L_x_3:
[----:B------:R-:W-:Y:S01]  /*0150*/  UIADD3 UR4, UP0, UPT, UR4, -0x10, URZ ;  /* 0xfffffff004047890 */ /* 0x000fe2000ff1e0ff */
[----:B------:R-:W-:Y:S03]  /*0160*/  BSSY.RECONVERGENT B0, `(.L_x_1) ;  /* 0x0000055000007945 */ /* 0x000fe60003800200 */
[----:B------:R-:W-:Y:S02]  /*0170*/  UIADD3.X UR5, UPT, UPT, UR5, -0x1, URZ, UP0, !UPT ;  /* 0xffffffff05057890 */ /* 0x000fe400087fe4ff */
[----:B------:R-:W-:-:S04]  /*0180*/  UISETP.NE.U32.AND UP0, UPT, UR4, URZ, UPT ;  /* 0x000000ff0400728c */ /* 0x000fc8000bf05070 */
[----:B------:R-:W-:Y:S01]  /*0190*/  UISETP.NE.AND.EX UP0, UPT, UR5, URZ, UPT, UP0 ;  /* 0x000000ff0500728c */ /* 0x000fe2000bf05300 */
[----:B-1----:R-:W-:Y:S10]  /*01a0*/  @P0 BRA `(.L_x_2) ;  /* 0x0000000400400947 */ /* 0x002ff40003800000 */
[----:B------:R-:W2:Y:S04]  /*01b0*/  LDG.E R8, desc[UR6][R2.64] ;  /* 0x0000000602087981 */ /* 0x000ea8000c1e1900 */
[----:B------:R-:W2:Y:S02]  /*01c0*/  LDG.E R9, desc[UR6][R4.64] ;  /* 0x0000000604097981 */ /* 0x000ea4000c1e1900 */
[----:B--2---:R-:W-:-:S04]  /*01d0*/  FADD R8, R8, R9 ;  /* 0x0000000908087221 */ /* 0x004fc80000000000 */
[----:B------:R-:W-:-:S05]  /*01e0*/  FADD R9, RZ, R8 ;  /* 0x00000008ff097221 */ /* 0x000fca0000000000 */
[----:B------:R0:W-:Y:S04]  /*01f0*/  STG.E desc[UR6][R6.64], R9 ;  /* 0x0000000906007986 */ /* 0x0001e8000c101906 */
        /* <DEDUP_REMOVED lines=10> */
[----:B------:R-:W3:Y:S04]  /*02a0*/  LDG.E R8, desc[UR6][R2.64] ;  /* 0x0000000602087981 */ /* 0x000ee8000c1e1900 */
[----:B0-----:R-:W3:Y:S02]  /*02b0*/  LDG.E R9, desc[UR6][R4.64] ;  /* 0x0000000604097981 */ /* 0x001ee4000c1e1900 */
[----:B---3--:R-:W-:-:S04]  /*02c0*/  FADD R8, R8, R9 ;  /* 0x0000000908087221 */ /* 0x008fc80000000000 */
[----:B------:R-:W-:-:S05]  /*02d0*/  FADD R9, RZ, R8 ;  /* 0x00000008ff097221 */ /* 0x000fca0000000000 */
[----:B------:R0:W-:Y:S04]  /*02e0*/  STG.E desc[UR6][R6.64], R9 ;  /* 0x0000000906007986 */ /* 0x0001e8000c101906 */
[----:B------:R-:W3:Y:S04]  /*02f0*/  LDG.E R8, desc[UR6][R2.64] ;  /* 0x0000000602087981 */ /* 0x000ee8000c1e1900 */
[----:B-1----:R-:W3:Y:S02]  /*0300*/  LDG.E R11, desc[UR6][R4.64] ;  /* 0x00000006040b7981 */ /* 0x002ee4000c1e1900 */
[----:B---3--:R-:W-:-:S04]  /*0310*/  FADD R8, R8, R11 ;  /* 0x0000000b08087221 */ /* 0x008fc80000000000 */
[----:B------:R-:W-:-:S05]  /*0320*/  FADD R11, RZ, R8 ;  /* 0x00000008ff0b7221 */ /* 0x000fca0000000000 */
[----:B------:R1:W-:Y:S04]  /*0330*/  STG.E desc[UR6][R6.64], R11 ;  /* 0x0000000b06007986 */ /* 0x0003e8000c101906 */
[----:B------:R-:W3:Y:S04]  /*0340*/  LDG.E R8, desc[UR6][R2.64] ;  /* 0x0000000602087981 */ /* 0x000ee8000c1e1900 */
[----:B--2---:R-:W3:Y:S02]  /*0350*/  LDG.E R13, desc[UR6][R4.64] ;  /* 0x00000006040d7981 */ /* 0x004ee4000c1e1900 */
[----:B---3--:R-:W-:-:S04]  /*0360*/  FADD R8, R8, R13 ;  /* 0x0000000d08087221 */ /* 0x008fc80000000000 */
        /* <DEDUP_REMOVED lines=47> */
[----:B------:R-:W2:Y:S04]  /*0660*/  LDG.E R8, desc[UR6][R2.64] ;  /* 0x0000000602087981 */ /* 0x000ea8000c1e1900 */
[----:B0-----:R-:W2:Y:S02]  /*0670*/  LDG.E R9, desc[UR6][R4.64] ;  /* 0x0000000604097981 */ /* 0x001ea4000c1e1900 */
[----:B--2---:R-:W-:-:S04]  /*0680*/  FADD R8, R8, R9 ;  /* 0x0000000908087221 */ /* 0x004fc80000000000 */
[----:B------:R-:W-:-:S05]  /*0690*/  FADD R9, RZ, R8 ;  /* 0x00000008ff097221 */ /* 0x000fca0000000000 */
[----:B------:R1:W-:Y:S02]  /*06a0*/  STG.E desc[UR6][R6.64], R9 ;  /* 0x0000000906007986 */ /* 0x0003e4000c101906 */
.L_x_2:
[----:B------:R-:W-:Y:S05]  /*06b0*/  BSYNC.RECONVERGENT B0 ;  /* 0x0000000000007941 */ /* 0x000fea0003800200 */
.L_x_1:
[----:B------:R-:W-:Y:S05]  /*06c0*/  BRA.U UP0, `(.L_x_3) ;  /* 0xfffffff900a07547 */ /* 0x000fea000b83ffff */
.L_x_0:
[----:B------:R-:W0:Y:S02]  /*06d0*/  LDC R8, c[0x0][0x39c] ;  /* 0x0000e700ff087b82 */ /* 0x000e240000000800 */
[----:B0-----:R-:W-:-:S13]  /*06e0*/  LOP3.LUT P0, RZ, R8, 0xf, RZ, 0xc0, !PT ;  /* 0x0000000f08ff7812 */ /* 0x001fda000780c0ff */
[----:B------:R-:W-:Y:S05]  /*06f0*/  @!P0 EXIT ;  /* 0x000000000000894d */ /* 0x000fea0003800000 */
[----:B------:R-:W0:Y:S01]  /*0700*/  LDCU UR4, c[0x0][0x398] ;  /* 0x00007300ff0477ac */ /* 0x000e220008000800 */
[----:B-1----:R-:W-:Y:S01]  /*0710*/  LOP3.LUT R9, R8, 0xf, RZ, 0xc0, !PT ;  /* 0x0000000f08097812 */ /* 0x002fe200078ec0ff */
[----:B------:R-:W-:Y:S03]  /*0720*/  BSSY.RECONVERGENT B0, `(.L_x_4) ;  /* 0x0000030000007945 */ /* 0x000fe60003800200 */
[----:B------:R-:W-:-:S04]  /*0730*/  IADD3 R9, P2, PT, R9, -0x1, RZ ;  /* 0xffffffff09097810 */ /* 0x000fc80007f5e0ff */
[----:B------:R-:W-:Y:S02]  /*0740*/  ISETP.LT.U32.AND P0, PT, R9, 0x7, PT ;  /* 0x000000070900780c */ /* 0x000fe40003f01070 */
[----:B0-----:R-:W-:Y:S02]  /*0750*/  ISETP.GE.AND P1, PT, R0, UR4, PT ;  /* 0x0000000400007c0c */ /* 0x001fe4000bf26270 */
[----:B------:R-:W-:Y:S02]  /*0760*/  IADD3.X R0, PT, PT, RZ, -0x1, RZ, P2, !PT ;  /* 0xffffffffff007810 */ /* 0x000fe400017fe4ff */
[----:B------:R-:W-:Y:S02]  /*0770*/  LOP3.LUT P2, RZ, R8, 0x7, RZ, 0xc0, !PT ;  /* 0x0000000708ff7812 */ /* 0x000fe4000784c0ff */
[----:B------:R-:W-:-:S13]  /*0780*/  ISETP.LT.U32.OR.EX P0, PT, R0, RZ, P1, P0 ;  /* 0x000000ff0000720c */ /* 0x000fda0000f01500 */
[----:B------:R-:W-:Y:S05]  /*0790*/  @P0 BRA `(.L_x_5) ;  /* 0x0000000000a00947 */ /* 0x000fea0003800000 */
        /* <DEDUP_REMOVED lines=39> */
[----:B------:R2:W-:Y:S02]  /*0a10*/  STG.E desc[UR6][R6.64], R11 ;  /* 0x0000000b06007986 */ /* 0x0005e4000c101906 */
.L_x_5:
[----:B------:R-:W-:Y:S05]  /*0a20*/  BSYNC.RECONVERGENT B0 ;  /* 0x0000000000007941 */ /* 0x000fea0003800200 */
.L_x_4:
[----:B------:R-:W-:Y:S05]  /*0a30*/  @!P2 EXIT ;  /* 0x000000000000a94d */ /* 0x000fea0003800000 */
[----:B------:R-:W-:Y:S01]  /*0a40*/  LOP3.LUT R0, R8, 0x7, RZ, 0xc0, !PT ;  /* 0x0000000708007812 */ /* 0x000fe200078ec0ff */
[----:B------:R-:W-:Y:S03]  /*0a50*/  BSSY.RECONVERGENT B0, `(.L_x_6) ;  /* 0x000001b000007945 */ /* 0x000fe60003800200 */
[----:B------:R-:W-:-:S04]  /*0a60*/  IADD3 R0, P2, PT, R0, -0x1, RZ ;  /* 0xffffffff00007810 */ /* 0x000fc80007f5e0ff */
[----:B------:R-:W-:Y:S02]  /*0a70*/  ISETP.LT.U32.AND P0, PT, R0, 0x3, PT ;  /* 0x000000030000780c */ /* 0x000fe40003f01070 */
[----:B------:R-:W-:Y:S02]  /*0a80*/  IADD3.X R0, PT, PT, RZ, -0x1, RZ, P2, !PT ;  /* 0xffffffffff007810 */ /* 0x000fe400017fe4ff */
[----:B------:R-:W-:Y:S02]  /*0a90*/  LOP3.LUT P2, RZ, R8, 0x3, RZ, 0xc0, !PT ;  /* 0x0000000308ff7812 */ /* 0x000fe4000784c0ff */
[----:B------:R-:W-:-:S13]  /*0aa0*/  ISETP.LT.U32.OR.EX P0, PT, R0, RZ, P1, P0 ;  /* 0x000000ff0000720c */ /* 0x000fda0000f01500 */
[----:B------:R-:W-:Y:S05]  /*0ab0*/  @P0 BRA `(.L_x_7) ;  /* 0x0000000000500947 */ /* 0x000fea0003800000 */
[----:B------:R-:W3:Y:S04]  /*0ac0*/  LDG.E R0, desc[UR6][R2.64] ;  /* 0x0000000602007981 */ /* 0x000ee8000c1e1900 */
[----:B--2---:R-:W3:Y:S02]  /*0ad0*/  LDG.E R9, desc[UR6][R4.64] ;  /* 0x0000000604097981 */ /* 0x004ee4000c1e1900 */
[----:B---3--:R-:W-:-:S04]  /*0ae0*/  FADD R0, R0, R9 ;  /* 0x0000000900007221 */ /* 0x008fc80000000000 */
        /* <DEDUP_REMOVED lines=13> */
[----:B0-----:R-:W2:Y:S02]  /*0bc0*/  LDG.E R9, desc[UR6][R4.64] ;  /* 0x0000000604097981 */ /* 0x001ea4000c1e1900 */
[----:B--2---:R-:W-:-:S04]  /*0bd0*/  FADD R0, R0, R9 ;  /* 0x0000000900007221 */ /* 0x004fc80000000000 */
[----:B------:R-:W-:-:S05]  /*0be0*/  FADD R9, RZ, R0 ;  /* 0x00000000ff097221 */ /* 0x000fca0000000000 */
[----:B------:R1:W-:Y:S02]  /*0bf0*/  STG.E desc[UR6][R6.64], R9 ;  /* 0x0000000906007986 */ /* 0x0003e4000c101906 */
.L_x_7:
[----:B------:R-:W-:Y:S05]  /*0c00*/  BSYNC.RECONVERGENT B0 ;  /* 0x0000000000007941 */ /* 0x000fea0003800200 */
.L_x_6:
[----:B------:R-:W-:Y:S05]  /*0c10*/  @!P2 EXIT ;  /* 0x000000000000a94d */ /* 0x000fea0003800000 */
[----:B------:R-:W-:Y:S01]  /*0c20*/  HFMA2 R10, -RZ, RZ, 0, 0 ;  /* 0x00000000ff0a7431 */ /* 0x000fe200000001ff */
[----:B------:R-:W-:-:S07]  /*0c30*/  LOP3.LUT R8, R8, 0x3, RZ, 0xc0, !PT ;  /* 0x0000000308087812 */ /* 0x000fce00078ec0ff */
.L_x_8:
[----:B------:R-:W3:Y:S04]  /*0c40*/  @!P1 LDG.E R0, desc[UR6][R2.64] ;  /* 0x0000000602009981 */ /* 0x000ee8000c1e1900 */
[----:B012---:R-:W3:Y:S01]  /*0c50*/  @!P1 LDG.E R9, desc[UR6][R4.64] ;  /* 0x0000000604099981 */ /* 0x007ee2000c1e1900 */
[----:B------:R-:W-:-:S04]  /*0c60*/  IADD3 R8, P0, PT, R8, -0x1, RZ ;  /* 0xffffffff08087810 */ /* 0x000fc80007f1e0ff */
[----:B------:R-:W-:Y:S02]  /*0c70*/  IADD3.X R10, PT, PT, R10, -0x1, RZ, P0, !PT ;  /* 0xffffffff0a0a7810 */ /* 0x000fe400007fe4ff */
[----:B------:R-:W-:-:S04]  /*0c80*/  ISETP.NE.U32.AND P0, PT, R8, RZ, PT ;  /* 0x000000ff0800720c */ /* 0x000fc80003f05070 */
[----:B------:R-:W-:Y:S01]  /*0c90*/  ISETP.NE.AND.EX P0, PT, R10, RZ, PT, P0 ;  /* 0x000000ff0a00720c */ /* 0x000fe20003f05300 */
[----:B---3--:R-:W-:-:S04]  /*0ca0*/  @!P1 FADD R0, R0, R9 ;  /* 0x0000000900009221 */ /* 0x008fc80000000000 */
[----:B------:R-:W-:-:S05]  /*0cb0*/  @!P1 FADD R9, RZ, R0 ;  /* 0x00000000ff099221 */ /* 0x000fca0000000000 */
[----:B------:R0:W-:Y:S03]  /*0cc0*/  @!P1 STG.E desc[UR6][R6.64], R9 ;  /* 0x0000000906009986 */ /* 0x0001e6000c101906 */
[----:B------:R-:W-:Y:S05]  /*0cd0*/  @P0 BRA `(.L_x_8) ;  /* 0xfffffffc00d80947 */ /* 0x000fea000383ffff */
[----:B------:R-:W-:Y:S05]  /*0ce0*/  EXIT ;  /* 0x000000000000794d */ /* 0x000fea0003800000 */
.L_x_9:
[----:B------:R-:W-:-:S00]  /*0cf0*/  BRA `(.L_x_9) ;  /* 0xfffffffc00fc7947 */ /* 0x000fc0000383ffff */
[----:B------:R-:W-:-:S00]  /*0d00*/  NOP ;  /* 0x0000000000007918 */ /* 0x000fc00000000000 */
[----:B------:R-:W-:-:S00]  /*0d10*/  NOP ;  /* 0x0000000000007918 */ /* 0x000fc00000000000 */
[----:B------:R-:W-:-:S00]  /*0d20*/  NOP ;  /* 0x0000000000007918 */ /* 0x000fc00000000000 */
[----:B------:R-:W-:-:S00]  /*0d30*/  NOP ;  /* 0x0000000000007918 */ /* 0x000fc00000000000 */
[----:B------:R-:W-:-:S00]  /*0d40*/  NOP ;  /* 0x0000000000007918 */ /* 0x000fc00000000000 */
[----:B------:R-:W-:-:S00]  /*0d50*/  NOP ;  /* 0x0000000000007918 */ /* 0x000fc00000000000 */
[----:B------:R-:W-:-:S00]  /*0d60*/  NOP ;  /* 0x0000000000007918 */ /* 0x000fc00000000000 */
[----:B------:R-:W-:-:S00]  /*0d70*/  NOP ;  /* 0x0000000000007918 */ /* 0x000fc00000000000 */
.L_x_10:


//--------------------- .nv.shared.reserved.0     --------------------------
	.section	.nv.shared.reserved.0,"aw",@nobits
	.weak		__nv_reservedSMEM_offset_0_alias
	.size		__nv_reservedSMEM_offset_0_alias, 0, 64
	.other		__nv_reservedSMEM_offset_0_alias,@"STO_CUDA_RESERVED_SHARED STV_DEFAULT"
__nv_reservedSMEM_offset_0_alias:
	.zero		0
	.zero		64


//--------------------- .nv.constant0._Z15vectorSumKernelPKfS0_Pfii --------------------------
	.section	.nv.constant0._Z15vectorSumKernelPKfS0_Pfii,"a",@progbits
	.sectionflags	@""
	.align	4
.nv.constant0._Z15vectorSumKernelPKfS0_Pfii:
	.zero		928


//--------------------- SYMBOLS --------------------------

	.type		.nv.reservedSmem.offset0,@object
	.size		.nv.reservedSmem.offset0,0x4
